	.headerflags	@"EF_CUDA_TEXMODE_UNIFIED EF_CUDA_64BIT_ADDRESS EF_CUDA_SM86 EF_CUDA_VIRTUAL_SM(EF_CUDA_SM86)"
	.elftype	@"ET_EXEC"


//--------------------- .nv.info                  --------------------------
	.section	.nv.info,"",@"SHT_CUDA_INFO"
	.align	4


	//----- nvinfo : EIATTR_REGCOUNT
	.align		4
        /*0000*/ 	.byte	0x04, 0x2f
        /*0002*/ 	.short	(.L_1 - .L_0)
	.align		4
.L_0:
        /*0004*/ 	.word	index@(triton_)
        /*0008*/ 	.word	0x0000000e


	//----- nvinfo : EIATTR_MIN_STACK_SIZE
	.align		4
.L_1:
        /*000c*/ 	.byte	0x04, 0x12
        /*000e*/ 	.short	(.L_3 - .L_2)
	.align		4
.L_2:
        /*0010*/ 	.word	index@(triton_)
        /*0014*/ 	.word	0x00000000


	//----- nvinfo : EIATTR_FRAME_SIZE
	.align		4
.L_3:
        /*0018*/ 	.byte	0x04, 0x11
        /*001a*/ 	.short	(.L_5 - .L_4)
	.align		4
.L_4:
        /*001c*/ 	.word	index@(triton_)
        /*0020*/ 	.word	0x00000000


	//----- nvinfo : EIATTR_MIN_STACK_SIZE
	.align		4
.L_5:
        /*0024*/ 	.byte	0x04, 0x12
        /*0026*/ 	.short	(.L_7 - .L_6)
	.align		4
.L_6:
        /*0028*/ 	.word	index@(triton_)
        /*002c*/ 	.word	0x00000000
.L_7:


//--------------------- .nv.info.triton_          --------------------------
	.section	.nv.info.triton_,"",@"SHT_CUDA_INFO"
	.sectionflags	@""
	.align	4


	//----- nvinfo : EIATTR_CUDA_API_VERSION
	.align		4
        /*0000*/ 	.byte	0x04, 0x37
        /*0002*/ 	.short	(.L_9 - .L_8)
.L_8:
        /*0004*/ 	.word	0x0000007c


	//----- nvinfo : EIATTR_SW2861232_WAR
	.align		4
.L_9:
        /*0008*/ 	.byte	0x01, 0x35
	.zero		2


	//----- nvinfo : EIATTR_PARAM_CBANK
	.align		4
        /*000c*/ 	.byte	0x04, 0x0a
        /*000e*/ 	.short	(.L_11 - .L_10)
	.align		4
.L_10:
        /*0010*/ 	.word	index@(.nv.constant0.triton_)
        /*0014*/ 	.short	0x0160
        /*0016*/ 	.short	0x0020


	//----- nvinfo : EIATTR_CBANK_PARAM_SIZE
	.align		4
.L_11:
        /*0018*/ 	.byte	0x03, 0x19
        /*001a*/ 	.short	0x0020


	//----- nvinfo : EIATTR_KPARAM_INFO
	.align		4
        /*001c*/ 	.byte	0x04, 0x17
        /*001e*/ 	.short	(.L_13 - .L_12)
.L_12:
        /*0020*/ 	.word	0x00000000
        /*0024*/ 	.short	0x0003
        /*0026*/ 	.short	0x0018
        /*0028*/ 	.byte	0x00, 0xf4, 0x21, 0x00


	//----- nvinfo : EIATTR_KPARAM_INFO
	.align		4
.L_13:
        /*002c*/ 	.byte	0x04, 0x17
        /*002e*/ 	.short	(.L_15 - .L_14)
.L_14:
        /*0030*/ 	.word	0x00000000
        /*0034*/ 	.short	0x0002
        /*0036*/ 	.short	0x0010
        /*0038*/ 	.byte	0x00, 0xf0, 0x11, 0x00


	//----- nvinfo : EIATTR_KPARAM_INFO
	.align		4
.L_15:
        /*003c*/ 	.byte	0x04, 0x17
        /*003e*/ 	.short	(.L_17 - .L_16)
.L_16:
        /*0040*/ 	.word	0x00000000
        /*0044*/ 	.short	0x0001
        /*0046*/ 	.short	0x0008
        /*0048*/ 	.byte	0x00, 0xf4, 0x21, 0x00


	//----- nvinfo : EIATTR_KPARAM_INFO
	.align		4
.L_17:
        /*004c*/ 	.byte	0x04, 0x17
        /*004e*/ 	.short	(.L_19 - .L_18)
.L_18:
        /*0050*/ 	.word	0x00000000
        /*0054*/ 	.short	0x0000
        /*0056*/ 	.short	0x0000
        /*0058*/ 	.byte	0x00, 0xf4, 0x21, 0x00


	//----- nvinfo : EIATTR_MAXREG_COUNT
	.align		4
.L_19:
        /*005c*/ 	.byte	0x03, 0x1b
        /*005e*/ 	.short	0x00ff


	//----- nvinfo : EIATTR_EXIT_INSTR_OFFSETS
	.align		4
        /*0060*/ 	.byte	0x04, 0x1c
        /*0062*/ 	.short	(.L_21 - .L_20)


	//   ....[0]....
.L_20:
        /*0064*/ 	.word	0x00000370


	//   ....[1]....
        /*0068*/ 	.word	0x00000390


	//----- nvinfo : EIATTR_REQNTID
	.align		4
.L_21:
        /*006c*/ 	.byte	0x04, 0x10
        /*006e*/ 	.short	(.L_23 - .L_22)
.L_22:
        /*0070*/ 	.word	0x00000100
        /*0074*/ 	.word	0x00000001
        /*0078*/ 	.word	0x00000001
.L_23:


//--------------------- .nv.callgraph             --------------------------
	.section	.nv.callgraph,"",@"SHT_CUDA_CALLGRAPH"
	.align	4
	.sectionentsize	8
	.align		4
        /*0000*/ 	.word	0x00000000
	.align		4
        /*0004*/ 	.word	0xffffffff
	.align		4
        /*0008*/ 	.word	0x00000000
	.align		4
        /*000c*/ 	.word	0xfffffffe
	.align		4
        /*0010*/ 	.word	0x00000000
	.align		4
        /*0014*/ 	.word	0xfffffffd
	.align		4
        /*0018*/ 	.word	0x00000000
	.align		4
        /*001c*/ 	.word	0xfffffffc


//--------------------- .nv.rel.action            --------------------------
	.section	.nv.rel.action,"",@"SHT_CUDA_RELOCINFO"
	.align	8
	.sectionentsize	8
        /*0000*/ 	.byte	0x73, 0x00, 0x00, 0x00, 0x00, 0x00, 0x00, 0x00, 0x00, 0x00, 0x00, 0x11, 0x25, 0x00, 0x05, 0x36


//--------------------- .nv.constant0.triton_     --------------------------
	.section	.nv.constant0.triton_,"a",@progbits
	.sectionflags	@""
	.align	4
.nv.constant0.triton_:
	.zero		384


//--------------------- .text.triton_             --------------------------
	.section	.text.triton_,"ax",@progbits
	.sectioninfo	@"SHI_REGISTERS=14"
	.align	128
        .global         triton_
        .type           triton_,@function
        .size           triton_,(.L_x_1 - triton_)
        .other          triton_,@"STO_CUDA_ENTRY STV_DEFAULT"
triton_:
.text.triton_:
[----:B------:R-:W-:Y:S02]  /*0000*/  MOV R1, c[0x0][0x28] ;  /* 0x00000a0000017a02 */ /* 0x000fe40000000f00 */
[----:B------:R-:W0:Y:S01]  /*0010*/  S2R R0, SR_TID.X ;  /* 0x0000000000007919 */ /* 0x000e220000002100 */
[----:B------:R-:W-:Y:S01]  /*0020*/  MOV R6, 0x2 ;  /* 0x0000000200067802 */ /* 0x000fe20000000f00 */
[----:B------:R-:W-:Y:S02]  /*0030*/  ULDC.64 UR4, c[0x0][0x118] ;  /* 0x0000460000047ab9 */ /* 0x000fe40000000a00 */
[----:B------:R-:W1:Y:S01]  /*0040*/  S2R R3, SR_CTAID.X ;  /* 0x0000000000037919 */ /* 0x000e620000002500 */
[----:B0-----:R-:W-:-:S04]  /*0050*/  SHF.L.U32 R0, R0, 0x1, RZ ;  /* 0x0000000100007819 */ /* 0x001fc800000006ff */
[----:B------:R-:W-:-:S04]  /*0060*/  LOP3.LUT R0, R0, 0x1fe, RZ, 0xc0, !PT ;  /* 0x000001fe00007812 */ /* 0x000fc800078ec0ff */
[----:B-1----:R-:W-:-:S04]  /*0070*/  LEA R0, R3, R0, 0x9 ;  /* 0x0000000003007211 */ /* 0x002fc800078e48ff */
[C---:B------:R-:W-:Y:S01]  /*0080*/  ISETP.GE.AND P0, PT, R0.reuse, 0x39c00, PT ;  /* 0x00039c000000780c */ /* 0x040fe20003f06270 */
[----:B------:R-:W-:-:S04]  /*0090*/  IMAD.HI R2, R0, 0x2aaaaaab, RZ ;  /* 0x2aaaaaab00027827 */ /* 0x000fc800078e02ff */
[----:B------:R-:W-:Y:S01]  /*00a0*/  IMAD.WIDE R4, R0, R6, c[0x0][0x160] ;  /* 0x0000580000047625 */ /* 0x000fe200078e0206 */
[----:B------:R-:W-:-:S04]  /*00b0*/  SHF.R.U32.HI R3, RZ, 0x1f, R2 ;  /* 0x0000001fff037819 */ /* 0x000fc80000011602 */
[----:B------:R-:W-:Y:S02]  /*00c0*/  LEA.HI R3, R2, R3, RZ, 0x17 ;  /* 0x0000000302037211 */ /* 0x000fe400078fb8ff */
[----:B------:R-:W-:-:S03]  /*00d0*/  MOV R2, RZ ;  /* 0x000000ff00027202 */ /* 0x000fc60000000f00 */
[----:B------:R-:W-:Y:S01]  /*00e0*/  IMAD R3, R3, -0xc00, R0 ;  /* 0xfffff40003037824 */ /* 0x000fe200078e0200 */
[----:B------:R-:W-:Y:S02]  /*00f0*/  MOV R0, RZ ;  /* 0x000000ff00007202 */ /* 0x000fe40000000f00 */
[----:B------:R-:W2:Y:S01]  /*0100*/  @!P0 LDG.E R2, [R4.64] ;  /* 0x0000000404028981 */ /* 0x000ea2000c1e1900 */
[----:B------:R-:W-:-:S05]  /*0110*/  IMAD.WIDE R6, R3, R6, c[0x0][0x168] ;  /* 0x00005a0003067625 */ /* 0x000fca00078e0206 */
[----:B------:R-:W3:Y:S01]  /*0120*/  @!P0 LDG.E.EL R0, [R6.64] ;  /* 0x0000000406008981 */ /* 0x000ee2000c2e1900 */
[C---:B--2---:R-:W-:Y:S02]  /*0130*/  PRMT R3, R2.reuse, 0x7632, R3 ;  /* 0x0000763202037816 */ /* 0x044fe40000000003 */
[----:B------:R-:W-:Y:S02]  /*0140*/  SHF.L.U32 R2, R2, 0x10, RZ ;  /* 0x0000001002027819 */ /* 0x000fe400000006ff */
[C---:B---3--:R-:W-:Y:S02]  /*0150*/  PRMT R8, R0.reuse, 0x7632, R8 ;  /* 0x0000763200087816 */ /* 0x048fe40000000008 */
[----:B------:R-:W-:Y:S02]  /*0160*/  SHF.L.U32 R9, R0, 0x10, RZ ;  /* 0x0000001000097819 */ /* 0x000fe400000006ff */
[----:B------:R-:W-:Y:S02]  /*0170*/  SHF.L.U32 R0, R3, 0x10, RZ ;  /* 0x0000001003007819 */ /* 0x000fe400000006ff */
[----:B------:R-:W-:Y:S01]  /*0180*/  SHF.L.U32 R3, R8, 0x10, RZ ;  /* 0x0000001008037819 */ /* 0x000fe200000006ff */
[----:B------:R-:W-:-:S04]  /*0190*/  FADD R2, R2, R9 ;  /* 0x0000000902027221 */ /* 0x000fc80000000000 */
[----:B------:R-:W-:Y:S01]  /*01a0*/  FADD R0, R0, R3 ;  /* 0x0000000300007221 */ /* 0x000fe20000000000 */
[----:B------:R-:W-:-:S03]  /*01b0*/  FFMA R8, R2, -1.7020000219345092773, RZ ;  /* 0xbfd9db2302087823 */ /* 0x000fc600000000ff */
[----:B------:R-:W-:Y:S01]  /*01c0*/  FFMA R3, R0, -1.7020000219345092773, RZ ;  /* 0xbfd9db2300037823 */ /* 0x000fe200000000ff */
[----:B------:R-:W-:-:S03]  /*01d0*/  FMUL R8, R8, 1.4426950216293334961 ;  /* 0x3fb8aa3b08087820 */ /* 0x000fc60000400000 */
[----:B------:R-:W-:Y:S02]  /*01e0*/  FMUL R6, R3, 1.4426950216293334961 ;  /* 0x3fb8aa3b03067820 */ /* 0x000fe40000400000 */
[----:B------:R-:W-:-:S03]  /*01f0*/  FSETP.GEU.AND P1, PT, R8, -126, PT ;  /* 0xc2fc00000800780b */ /* 0x000fc60003f2e000 */
[----:B------:R-:W-:-:S10]  /*0200*/  FSETP.GEU.AND P2, PT, R6, -126, PT ;  /* 0xc2fc00000600780b */ /* 0x000fd40003f4e000 */
[----:B------:R-:W-:-:S03]  /*0210*/  @!P1 FMUL R8, R8, 0.5 ;  /* 0x3f00000008089820 */ /* 0x000fc60000400000 */
[----:B------:R-:W-:Y:S01]  /*0220*/  @!P2 FMUL R6, R6, 0.5 ;  /* 0x3f0000000606a820 */ /* 0x000fe20000400000 */
[----:B------:R-:W0:Y:S08]  /*0230*/  MUFU.EX2 R3, R8 ;  /* 0x0000000800037308 */ /* 0x000e300000000800 */
[----:B------:R-:W1:Y:S01]  /*0240*/  MUFU.EX2 R7, R6 ;  /* 0x0000000600077308 */ /* 0x000e620000000800 */
[----:B0-----:R-:W-:-:S04]  /*0250*/  @!P1 FMUL R3, R3, R3 ;  /* 0x0000000303039220 */ /* 0x001fc80000400000 */
[----:B------:R-:W-:Y:S01]  /*0260*/  FADD R3, R3, 1 ;  /* 0x3f80000003037421 */ /* 0x000fe20000000000 */
[----:B-1----:R-:W-:-:S04]  /*0270*/  @!P2 FMUL R7, R7, R7 ;  /* 0x000000070707a220 */ /* 0x002fc80000400000 */
[----:B------:R-:W-:Y:S01]  /*0280*/  FADD R7, R7, 1 ;  /* 0x3f80000007077421 */ /* 0x000fe20000000000 */
[----:B------:R-:W-:-:S04]  /*0290*/  FSETP.GT.AND P1, PT, R3, 8.50705917302346158658e+37, PT ;  /* 0x7e8000000300780b */ /* 0x000fc80003f24000 */
[----:B------:R-:W-:-:S09]  /*02a0*/  FSETP.GT.AND P2, PT, R7, 8.50705917302346158658e+37, PT ;  /* 0x7e8000000700780b */ /* 0x000fd20003f44000 */
[----:B------:R-:W-:-:S04]  /*02b0*/  @P1 FMUL R3, R3, 0.25 ;  /* 0x3e80000003031820 */ /* 0x000fc80000400000 */
[----:B------:R-:W-:Y:S02]  /*02c0*/  @P2 FMUL R7, R7, 0.25 ;  /* 0x3e80000007072820 */ /* 0x000fe40000400000 */
[----:B------:R-:W0:Y:S01]  /*02d0*/  MUFU.RCP R3, R3 ;  /* 0x0000000300037308 */ /* 0x000e220000001000 */
[----:B------:R-:W-:-:S07]  /*02e0*/  MOV R8, 0x3e800000 ;  /* 0x3e80000000087802 */ /* 0x000fce0000000f00 */
[----:B------:R-:W1:Y:S01]  /*02f0*/  MUFU.RCP R7, R7 ;  /* 0x0000000700077308 */ /* 0x000e620000001000 */
[C---:B------:R-:W-:Y:S02]  /*0300*/  FSEL R6, R8.reuse, 1, P1 ;  /* 0x3f80000008067808 */ /* 0x040fe40000800000 */
[----:B------:R-:W-:-:S03]  /*0310*/  FSEL R8, R8, 1, P2 ;  /* 0x3f80000008087808 */ /* 0x000fc60001000000 */
[----:B0-----:R-:W-:-:S04]  /*0320*/  FMUL R9, R3, R6 ;  /* 0x0000000603097220 */ /* 0x001fc80000400000 */
[----:B------:R-:W-:Y:S01]  /*0330*/  FMUL R9, R2, R9 ;  /* 0x0000000902097220 */ /* 0x000fe20000400000 */
[----:B-1----:R-:W-:-:S04]  /*0340*/  FMUL R11, R7, R8 ;  /* 0x00000008070b7220 */ /* 0x002fc80000400000 */
[----:B------:R-:W-:-:S05]  /*0350*/  FMUL R0, R0, R11 ;  /* 0x0000000b00007220 */ /* 0x000fca0000400000 */
[----:B------:R-:W-:Y:S01]  /*0360*/  F2FP.BF16.PACK_AB R9, R0, R9 ;  /* 0x000000090009723e */ /* 0x000fe200000010ff */
[----:B------:R-:W-:Y:S06]  /*0370*/  @P0 EXIT ;  /* 0x000000000000094d */ /* 0x000fec0003800000 */
[----:B------:R-:W-:Y:S01]  /*0380*/  STG.E [R4.64], R9 ;  /* 0x0000000904007986 */ /* 0x000fe2000c101904 */
[----:B------:R-:W-:Y:S05]  /*0390*/  EXIT ;  /* 0x000000000000794d */ /* 0x000fea0003800000 */
.L_x_0:
[----:B------:R-:W-:-:S00]  /*03a0*/  BRA `(.L_x_0) ;  /* 0xfffffff000007947 */ /* 0x000fc0000383ffff */
[----:B------:R-:W-:-:S00]  /*03b0*/  NOP ;  /* 0x0000000000007918 */ /* 0x000fc00000000000 */
        /* <DEDUP_REMOVED lines=12> */
.L_x_1:
